//
// Generated by NVIDIA NVVM Compiler
//
// Compiler Build ID: CL-36424714
// Cuda compilation tools, release 13.0, V13.0.88
// Based on NVVM 20.0.0
//

.version 9.0
.target sm_100
.address_size 64

	// .globl	_Z7GPU_addPfS_S_m

.visible .entry _Z7GPU_addPfS_S_m(
	.param .u64 .ptr .align 1 _Z7GPU_addPfS_S_m_param_0,
	.param .u64 .ptr .align 1 _Z7GPU_addPfS_S_m_param_1,
	.param .u64 .ptr .align 1 _Z7GPU_addPfS_S_m_param_2,
	.param .u64 _Z7GPU_addPfS_S_m_param_3
)
{
	.reg .pred 	%p<2>;
	.reg .b32 	%r<5>;
	.reg .b32 	%f<4>;
	.reg .b64 	%rd<13>;

	ld.param.u64 	%rd2, [_Z7GPU_addPfS_S_m_param_0];
	ld.param.u64 	%rd3, [_Z7GPU_addPfS_S_m_param_1];
	ld.param.u64 	%rd4, [_Z7GPU_addPfS_S_m_param_2];
	ld.param.u64 	%rd5, [_Z7GPU_addPfS_S_m_param_3];
	mov.u32 	%r1, %ntid.x;
	mov.u32 	%r2, %ctaid.x;
	mov.u32 	%r3, %tid.x;
	mad.lo.s32 	%r4, %r1, %r2, %r3;
	cvt.s64.s32 	%rd1, %r4;
	setp.le.u64 	%p1, %rd5, %rd1;
	@%p1 bra 	$L__BB0_2;
	cvta.to.global.u64 	%rd6, %rd2;
	cvta.to.global.u64 	%rd7, %rd3;
	cvta.to.global.u64 	%rd8, %rd4;
	shl.b64 	%rd9, %rd1, 2;
	add.s64 	%rd10, %rd6, %rd9;
	ld.global.f32 	%f1, [%rd10];
	add.s64 	%rd11, %rd7, %rd9;
	ld.global.f32 	%f2, [%rd11];
	add.f32 	%f3, %f1, %f2;
	add.s64 	%rd12, %rd8, %rd9;
	st.global.f32 	[%rd12], %f3;
$L__BB0_2:
	ret;

}


// ===== COMPILED SASS (sm_100) =====

	.target	sm_100

	.elftype	@"ET_EXEC"


//--------------------- .note.nv.tkinfo           --------------------------
	.section	.note.nv.tkinfo,"",@"SHT_NOTE"
	.sectionflags	@"SHF_NOTE_NV_TKINFO"
	.tkinfo
        /*0018*/ 	.word	0x00000002
        /*0030*/ 	.string	""
        /*0030*/ 	.string	"ptxas"
        /*0030*/ 	.string	"Cuda compilation tools, release 13.0, V13.0.88"
        /*0030*/ 	.string	"Build cuda_13.0.r13.0/compiler.36424714_0"
        /*0030*/ 	.string	"-arch sm_100 -m 64 "



//--------------------- .note.nv.cuinfo           --------------------------
	.section	.note.nv.cuinfo,"",@"SHT_NOTE"
	.sectionflags	@"SHF_NOTE_NV_CUINFO"
        /*0018*/ 	.short	0x0002
        /*001a*/ 	.short	0x0064
        /*001c*/ 	.short	0x0082
	.zero		2


//--------------------- .nv.info                  --------------------------
	.section	.nv.info,"",@"SHT_CUDA_INFO"
	.align	4


	//----- nvinfo : EIATTR_REGCOUNT
	.align		4
        /*0000*/ 	.byte	0x04, 0x2f
        /*0002*/ 	.short	(.L_1 - .L_0)
	.align		4
.L_0:
        /*0004*/ 	.word	index@(_Z7GPU_addPfS_S_m)
        /*0008*/ 	.word	0x0000000c


	//----- nvinfo : EIATTR_FRAME_SIZE
	.align		4
.L_1:
        /*000c*/ 	.byte	0x04, 0x11
        /*000e*/ 	.short	(.L_3 - .L_2)
	.align		4
.L_2:
        /*0010*/ 	.word	index@(_Z7GPU_addPfS_S_m)
        /*0014*/ 	.word	0x00000000


	//----- nvinfo : EIATTR_MIN_STACK_SIZE
	.align		4
.L_3:
        /*0018*/ 	.byte	0x04, 0x12
        /*001a*/ 	.short	(.L_5 - .L_4)
	.align		4
.L_4:
        /*001c*/ 	.word	index@(_Z7GPU_addPfS_S_m)
        /*0020*/ 	.word	0x00000000
.L_5:


//--------------------- .nv.compat                --------------------------
	.section	.nv.compat,"",@"SHT_CUDA_COMPAT_INFO"
	.align	4
        /*0000*/ 	.byte	0x02, 0x09, 0x00, 0x00, 0x02, 0x02, 0x01, 0x00, 0x02, 0x05, 0x05, 0x00, 0x03, 0x07, 0x01, 0x01
        /*0010*/ 	.byte	0x02, 0x03, 0x00, 0x00, 0x02, 0x06, 0x01, 0x00, 0x04, 0x0b, 0x08, 0x00, 0x09, 0x00, 0x00, 0x00
        /*0020*/ 	.byte	0x00, 0x00, 0x00, 0x00


//--------------------- .nv.info._Z7GPU_addPfS_S_m --------------------------
	.section	.nv.info._Z7GPU_addPfS_S_m,"",@"SHT_CUDA_INFO"
	.sectionflags	@""
	.align	4


	//----- nvinfo : EIATTR_CUDA_API_VERSION
	.align		4
        /*0000*/ 	.byte	0x04, 0x37
        /*0002*/ 	.short	(.L_7 - .L_6)
.L_6:
        /*0004*/ 	.word	0x00000082


	//----- nvinfo : EIATTR_KPARAM_INFO
	.align		4
.L_7:
        /*0008*/ 	.byte	0x04, 0x17
        /*000a*/ 	.short	(.L_9 - .L_8)
.L_8:
        /*000c*/ 	.word	0x00000000
        /*0010*/ 	.short	0x0003
        /*0012*/ 	.short	0x0018
        /*0014*/ 	.byte	0x00, 0xf0, 0x21, 0x00


	//----- nvinfo : EIATTR_KPARAM_INFO
	.align		4
.L_9:
        /*0018*/ 	.byte	0x04, 0x17
        /*001a*/ 	.short	(.L_11 - .L_10)
.L_10:
        /*001c*/ 	.word	0x00000000
        /*0020*/ 	.short	0x0002
        /*0022*/ 	.short	0x0010
        /*0024*/ 	.byte	0x00, 0xf5, 0x21, 0x00


	//----- nvinfo : EIATTR_KPARAM_INFO
	.align		4
.L_11:
        /*0028*/ 	.byte	0x04, 0x17
        /*002a*/ 	.short	(.L_13 - .L_12)
.L_12:
        /*002c*/ 	.word	0x00000000
        /*0030*/ 	.short	0x0001
        /*0032*/ 	.short	0x0008
        /*0034*/ 	.byte	0x00, 0xf5, 0x21, 0x00


	//----- nvinfo : EIATTR_KPARAM_INFO
	.align		4
.L_13:
        /*0038*/ 	.byte	0x04, 0x17
        /*003a*/ 	.short	(.L_15 - .L_14)
.L_14:
        /*003c*/ 	.word	0x00000000
        /*0040*/ 	.short	0x0000
        /*0042*/ 	.short	0x0000
        /*0044*/ 	.byte	0x00, 0xf5, 0x21, 0x00


	//----- nvinfo : EIATTR_SPARSE_MMA_MASK
	.align		4
.L_15:
        /*0048*/ 	.byte	0x03, 0x50
        /*004a*/ 	.short	0x0000


	//----- nvinfo : EIATTR_MAXREG_COUNT
	.align		4
        /*004c*/ 	.byte	0x03, 0x1b
        /*004e*/ 	.short	0x00ff


	//----- nvinfo : EIATTR_MERCURY_ISA_VERSION
	.align		4
        /*0050*/ 	.byte	0x03, 0x5f
        /*0052*/ 	.short	0x0101


	//----- nvinfo : EIATTR_VRC_CTA_INIT_COUNT
	.align		4
        /*0054*/ 	.byte	0x02, 0x4a
	.zero		1
	.zero		1


	//----- nvinfo : EIATTR_EXIT_INSTR_OFFSETS
	.align		4
        /*0058*/ 	.byte	0x04, 0x1c
        /*005a*/ 	.short	(.L_17 - .L_16)


	//   ....[0]....
.L_16:
        /*005c*/ 	.word	0x00000090


	//   ....[1]....
        /*0060*/ 	.word	0x00000190


	//----- nvinfo : EIATTR_CBANK_PARAM_SIZE
	.align		4
.L_17:
        /*0064*/ 	.byte	0x03, 0x19
        /*0066*/ 	.short	0x0020


	//----- nvinfo : EIATTR_PARAM_CBANK
	.align		4
        /*0068*/ 	.byte	0x04, 0x0a
        /*006a*/ 	.short	(.L_19 - .L_18)
	.align		4
.L_18:
        /*006c*/ 	.word	index@(.nv.constant0._Z7GPU_addPfS_S_m)
        /*0070*/ 	.short	0x0380
        /*0072*/ 	.short	0x0020


	//----- nvinfo : EIATTR_SW_WAR
	.align		4
.L_19:
        /*0074*/ 	.byte	0x04, 0x36
        /*0076*/ 	.short	(.L_21 - .L_20)
.L_20:
        /*0078*/ 	.word	0x00000008
.L_21:


//--------------------- .nv.callgraph             --------------------------
	.section	.nv.callgraph,"",@"SHT_CUDA_CALLGRAPH"
	.align	4
	.sectionentsize	8
	.align		4
        /*0000*/ 	.word	0x00000000
	.align		4
        /*0004*/ 	.word	0xffffffff
	.align		4
        /*0008*/ 	.word	0x00000000
	.align		4
        /*000c*/ 	.word	0xfffffffe
	.align		4
        /*0010*/ 	.word	0x00000000
	.align		4
        /*0014*/ 	.word	0xfffffffd
	.align		4
        /*0018*/ 	.word	0x00000000
	.align		4
        /*001c*/ 	.word	0xfffffffc


//--------------------- .text._Z7GPU_addPfS_S_m   --------------------------
	.section	.text._Z7GPU_addPfS_S_m,"ax",@progbits
	.align	128
        .global         _Z7GPU_addPfS_S_m
        .type           _Z7GPU_addPfS_S_m,@function
        .size           _Z7GPU_addPfS_S_m,(.L_x_1 - _Z7GPU_addPfS_S_m)
        .other          _Z7GPU_addPfS_S_m,@"STO_CUDA_ENTRY STV_DEFAULT"
_Z7GPU_addPfS_S_m:
.text._Z7GPU_addPfS_S_m:
[----:B------:R-:W-:Y:S01]  /*0000*/  LDC R1, c[0x0][0x37c] ;  /* 0x0000df00ff017b82 */ /* 0x000fe20000000800 */
[----:B------:R-:W0:Y:S01]  /*0010*/  S2R R0, SR_CTAID.X ;  /* 0x0000000000007919 */ /* 0x000e220000002500 */
[----:B------:R-:W0:Y:S01]  /*0020*/  LDCU UR4, c[0x0][0x360] ;  /* 0x00006c00ff0477ac */ /* 0x000e220008000800 */
[----:B------:R-:W0:Y:S01]  /*0030*/  S2R R3, SR_TID.X ;  /* 0x0000000000037919 */ /* 0x000e220000002100 */
[----:B------:R-:W1:Y:S01]  /*0040*/  LDCU.64 UR6, c[0x0][0x398] ;  /* 0x00007300ff0677ac */ /* 0x000e620008000a00 */
[----:B0-----:R-:W-:-:S05]  /*0050*/  IMAD R0, R0, UR4, R3 ;  /* 0x0000000400007c24 */ /* 0x001fca000f8e0203 */
[----:B-1----:R-:W-:Y:S02]  /*0060*/  ISETP.GE.U32.AND P0, PT, R0, UR6, PT ;  /* 0x0000000600007c0c */ /* 0x002fe4000bf06070 */
[----:B------:R-:W-:-:S04]  /*0070*/  SHF.R.S32.HI R3, RZ, 0x1f, R0 ;  /* 0x0000001fff037819 */ /* 0x000fc80000011400 */
[----:B------:R-:W-:-:S13]  /*0080*/  ISETP.GE.U32.AND.EX P0, PT, R3, UR7, PT, P0 ;  /* 0x0000000703007c0c */ /* 0x000fda000bf06100 */
[----:B------:R-:W-:Y:S05]  /*0090*/  @P0 EXIT ;  /* 0x000000000000094d */ /* 0x000fea0003800000 */
[----:B------:R-:W0:Y:S01]  /*00a0*/  LDCU.128 UR8, c[0x0][0x380] ;  /* 0x00007000ff0877ac */ /* 0x000e220008000c00 */
[C---:B------:R-:W-:Y:S01]  /*00b0*/  IMAD.SHL.U32 R6, R0.reuse, 0x4, RZ ;  /* 0x0000000400067824 */ /* 0x040fe200078e00ff */
[----:B------:R-:W-:Y:S01]  /*00c0*/  SHF.L.U64.HI R0, R0, 0x2, R3 ;  /* 0x0000000200007819 */ /* 0x000fe20000010203 */
[----:B------:R-:W1:Y:S01]  /*00d0*/  LDCU.64 UR4, c[0x0][0x358] ;  /* 0x00006b00ff0477ac */ /* 0x000e620008000a00 */
[----:B------:R-:W2:Y:S02]  /*00e0*/  LDCU.64 UR6, c[0x0][0x390] ;  /* 0x00007200ff0677ac */ /* 0x000ea40008000a00 */
[C---:B0-----:R-:W-:Y:S02]  /*00f0*/  IADD3 R4, P1, PT, R6.reuse, UR10, RZ ;  /* 0x0000000a06047c10 */ /* 0x041fe4000ff3e0ff */
[----:B------:R-:W-:Y:S02]  /*0100*/  IADD3 R2, P0, PT, R6, UR8, RZ ;  /* 0x0000000806027c10 */ /* 0x000fe4000ff1e0ff */
[----:B------:R-:W-:-:S02]  /*0110*/  IADD3.X R5, PT, PT, R0, UR11, RZ, P1, !PT ;  /* 0x0000000b00057c10 */ /* 0x000fc40008ffe4ff */
[----:B------:R-:W-:-:S04]  /*0120*/  IADD3.X R3, PT, PT, R0, UR9, RZ, P0, !PT ;  /* 0x0000000900037c10 */ /* 0x000fc800087fe4ff */
[----:B-1----:R-:W3:Y:S04]  /*0130*/  LDG.E R5, desc[UR4][R4.64] ;  /* 0x0000000404057981 */ /* 0x002ee8000c1e1900 */
[----:B------:R-:W3:Y:S01]  /*0140*/  LDG.E R2, desc[UR4][R2.64] ;  /* 0x0000000402027981 */ /* 0x000ee2000c1e1900 */
[----:B--2---:R-:W-:-:S04]  /*0150*/  IADD3 R6, P0, PT, R6, UR6, RZ ;  /* 0x0000000606067c10 */ /* 0x004fc8000ff1e0ff */
[----:B------:R-:W-:Y:S01]  /*0160*/  IADD3.X R7, PT, PT, R0, UR7, RZ, P0, !PT ;  /* 0x0000000700077c10 */ /* 0x000fe200087fe4ff */
[----:B---3--:R-:W-:-:S05]  /*0170*/  FADD R9, R2, R5 ;  /* 0x0000000502097221 */ /* 0x008fca0000000000 */
[----:B------:R-:W-:Y:S01]  /*0180*/  STG.E desc[UR4][R6.64], R9 ;  /* 0x0000000906007986 */ /* 0x000fe2000c101904 */
[----:B------:R-:W-:Y:S05]  /*0190*/  EXIT ;  /* 0x000000000000794d */ /* 0x000fea0003800000 */
.L_x_0:
[----:B------:R-:W-:-:S00]  /*01a0*/  BRA `(.L_x_0) ;  /* 0xfffffffc00fc7947 */ /* 0x000fc0000383ffff */
[----:B------:R-:W-:-:S00]  /*01b0*/  NOP ;  /* 0x0000000000007918 */ /* 0x000fc00000000000 */
        /* <DEDUP_REMOVED lines=12> */
.L_x_1:


//--------------------- .nv.shared.reserved.0     --------------------------
	.section	.nv.shared.reserved.0,"aw",@nobits
	.weak		__nv_reservedSMEM_offset_0_alias
	.size		__nv_reservedSMEM_offset_0_alias, 0, 64
	.other		__nv_reservedSMEM_offset_0_alias,@"STO_CUDA_RESERVED_SHARED STV_DEFAULT"
__nv_reservedSMEM_offset_0_alias:
	.zero		0
	.zero		64


//--------------------- .nv.constant0._Z7GPU_addPfS_S_m --------------------------
	.section	.nv.constant0._Z7GPU_addPfS_S_m,"a",@progbits
	.sectionflags	@""
	.align	4
.nv.constant0._Z7GPU_addPfS_S_m:
	.zero		928


//--------------------- SYMBOLS --------------------------

	.type		.nv.reservedSmem.offset0,@object
	.size		.nv.reservedSmem.offset0,0x4
